//
// Generated by NVIDIA NVVM Compiler
//
// Compiler Build ID: CL-36424714
// Cuda compilation tools, release 13.0, V13.0.88
// Based on NVVM 20.0.0
//

.version 9.0
.target sm_100
.address_size 64

	// .globl	_ZN3cub18CUB_300001_SM_10006detail11EmptyKernelIvEEvv
.global .align 1 .b8 _ZN41_INTERNAL_acb566dc_4_k_cu_08c27ec1_2227944cuda3std3__45__cpo5beginE[1];
.global .align 1 .b8 _ZN41_INTERNAL_acb566dc_4_k_cu_08c27ec1_2227944cuda3std3__45__cpo3endE[1];
.global .align 1 .b8 _ZN41_INTERNAL_acb566dc_4_k_cu_08c27ec1_2227944cuda3std3__45__cpo6cbeginE[1];
.global .align 1 .b8 _ZN41_INTERNAL_acb566dc_4_k_cu_08c27ec1_2227944cuda3std3__45__cpo4cendE[1];
.global .align 1 .b8 _ZN41_INTERNAL_acb566dc_4_k_cu_08c27ec1_2227944cuda3std3__45__cpo6rbeginE[1];
.global .align 1 .b8 _ZN41_INTERNAL_acb566dc_4_k_cu_08c27ec1_2227944cuda3std3__45__cpo4rendE[1];
.global .align 1 .b8 _ZN41_INTERNAL_acb566dc_4_k_cu_08c27ec1_2227944cuda3std3__45__cpo7crbeginE[1];
.global .align 1 .b8 _ZN41_INTERNAL_acb566dc_4_k_cu_08c27ec1_2227944cuda3std3__45__cpo5crendE[1];
.global .align 1 .b8 _ZN41_INTERNAL_acb566dc_4_k_cu_08c27ec1_2227944cuda3std3__443_GLOBAL__N__acb566dc_4_k_cu_08c27ec1_2227946ignoreE[1];
.global .align 1 .b8 _ZN41_INTERNAL_acb566dc_4_k_cu_08c27ec1_2227944cuda3std3__419piecewise_constructE[1];
.global .align 1 .b8 _ZN41_INTERNAL_acb566dc_4_k_cu_08c27ec1_2227944cuda3std3__48in_placeE[1];
.global .align 1 .b8 _ZN41_INTERNAL_acb566dc_4_k_cu_08c27ec1_2227944cuda3std3__420unreachable_sentinelE[1];
.global .align 1 .b8 _ZN41_INTERNAL_acb566dc_4_k_cu_08c27ec1_2227944cuda3std3__47nulloptE[1];
.global .align 1 .b8 _ZN41_INTERNAL_acb566dc_4_k_cu_08c27ec1_2227944cuda3std3__48unexpectE[1];
.global .align 1 .b8 _ZN41_INTERNAL_acb566dc_4_k_cu_08c27ec1_2227944cuda3std6ranges3__45__cpo4swapE[1];
.global .align 1 .b8 _ZN41_INTERNAL_acb566dc_4_k_cu_08c27ec1_2227944cuda3std6ranges3__45__cpo9iter_moveE[1];
.global .align 1 .b8 _ZN41_INTERNAL_acb566dc_4_k_cu_08c27ec1_2227944cuda3std6ranges3__45__cpo5beginE[1];
.global .align 1 .b8 _ZN41_INTERNAL_acb566dc_4_k_cu_08c27ec1_2227944cuda3std6ranges3__45__cpo3endE[1];
.global .align 1 .b8 _ZN41_INTERNAL_acb566dc_4_k_cu_08c27ec1_2227944cuda3std6ranges3__45__cpo6cbeginE[1];
.global .align 1 .b8 _ZN41_INTERNAL_acb566dc_4_k_cu_08c27ec1_2227944cuda3std6ranges3__45__cpo4cendE[1];
.global .align 1 .b8 _ZN41_INTERNAL_acb566dc_4_k_cu_08c27ec1_2227944cuda3std6ranges3__45__cpo7advanceE[1];
.global .align 1 .b8 _ZN41_INTERNAL_acb566dc_4_k_cu_08c27ec1_2227944cuda3std6ranges3__45__cpo9iter_swapE[1];
.global .align 1 .b8 _ZN41_INTERNAL_acb566dc_4_k_cu_08c27ec1_2227944cuda3std6ranges3__45__cpo4nextE[1];
.global .align 1 .b8 _ZN41_INTERNAL_acb566dc_4_k_cu_08c27ec1_2227944cuda3std6ranges3__45__cpo4prevE[1];
.global .align 1 .b8 _ZN41_INTERNAL_acb566dc_4_k_cu_08c27ec1_2227944cuda3std6ranges3__45__cpo4dataE[1];
.global .align 1 .b8 _ZN41_INTERNAL_acb566dc_4_k_cu_08c27ec1_2227944cuda3std6ranges3__45__cpo5cdataE[1];
.global .align 1 .b8 _ZN41_INTERNAL_acb566dc_4_k_cu_08c27ec1_2227944cuda3std6ranges3__45__cpo4sizeE[1];
.global .align 1 .b8 _ZN41_INTERNAL_acb566dc_4_k_cu_08c27ec1_2227944cuda3std6ranges3__45__cpo5ssizeE[1];
.global .align 1 .b8 _ZN41_INTERNAL_acb566dc_4_k_cu_08c27ec1_2227944cuda3std6ranges3__45__cpo8distanceE[1];
.global .align 1 .b8 _ZN41_INTERNAL_acb566dc_4_k_cu_08c27ec1_2227946thrust24THRUST_300001_SM_1000_NS8cuda_cub3parE[1];
.global .align 1 .b8 _ZN41_INTERNAL_acb566dc_4_k_cu_08c27ec1_2227946thrust24THRUST_300001_SM_1000_NS8cuda_cub10par_nosyncE[1];
.global .align 1 .b8 _ZN41_INTERNAL_acb566dc_4_k_cu_08c27ec1_2227946thrust24THRUST_300001_SM_1000_NS6system6detail10sequential3seqE[1];
.global .align 1 .b8 _ZN41_INTERNAL_acb566dc_4_k_cu_08c27ec1_2227946thrust24THRUST_300001_SM_1000_NS12placeholders2_1E[1];
.global .align 1 .b8 _ZN41_INTERNAL_acb566dc_4_k_cu_08c27ec1_2227946thrust24THRUST_300001_SM_1000_NS12placeholders2_2E[1];
.global .align 1 .b8 _ZN41_INTERNAL_acb566dc_4_k_cu_08c27ec1_2227946thrust24THRUST_300001_SM_1000_NS12placeholders2_3E[1];
.global .align 1 .b8 _ZN41_INTERNAL_acb566dc_4_k_cu_08c27ec1_2227946thrust24THRUST_300001_SM_1000_NS12placeholders2_4E[1];
.global .align 1 .b8 _ZN41_INTERNAL_acb566dc_4_k_cu_08c27ec1_2227946thrust24THRUST_300001_SM_1000_NS12placeholders2_5E[1];
.global .align 1 .b8 _ZN41_INTERNAL_acb566dc_4_k_cu_08c27ec1_2227946thrust24THRUST_300001_SM_1000_NS12placeholders2_6E[1];
.global .align 1 .b8 _ZN41_INTERNAL_acb566dc_4_k_cu_08c27ec1_2227946thrust24THRUST_300001_SM_1000_NS12placeholders2_7E[1];
.global .align 1 .b8 _ZN41_INTERNAL_acb566dc_4_k_cu_08c27ec1_2227946thrust24THRUST_300001_SM_1000_NS12placeholders2_8E[1];
.global .align 1 .b8 _ZN41_INTERNAL_acb566dc_4_k_cu_08c27ec1_2227946thrust24THRUST_300001_SM_1000_NS12placeholders2_9E[1];
.global .align 1 .b8 _ZN41_INTERNAL_acb566dc_4_k_cu_08c27ec1_2227946thrust24THRUST_300001_SM_1000_NS12placeholders3_10E[1];
.global .align 1 .b8 _ZN41_INTERNAL_acb566dc_4_k_cu_08c27ec1_2227946thrust24THRUST_300001_SM_1000_NS3seqE[1];

.visible .entry _ZN3cub18CUB_300001_SM_10006detail11EmptyKernelIvEEvv()
{


	ret;

}


// ===== COMPILED SASS (sm_100) =====

	.target	sm_100

	.elftype	@"ET_EXEC"


//--------------------- .note.nv.tkinfo           --------------------------
	.section	.note.nv.tkinfo,"",@"SHT_NOTE"
	.sectionflags	@"SHF_NOTE_NV_TKINFO"
	.tkinfo
        /*0018*/ 	.word	0x00000002
        /*0030*/ 	.string	""
        /*0030*/ 	.string	"ptxas"
        /*0030*/ 	.string	"Cuda compilation tools, release 13.0, V13.0.88"
        /*0030*/ 	.string	"Build cuda_13.0.r13.0/compiler.36424714_0"
        /*0030*/ 	.string	"-arch sm_100 -m 64 "



//--------------------- .note.nv.cuinfo           --------------------------
	.section	.note.nv.cuinfo,"",@"SHT_NOTE"
	.sectionflags	@"SHF_NOTE_NV_CUINFO"
        /*0018*/ 	.short	0x0002
        /*001a*/ 	.short	0x0064
        /*001c*/ 	.short	0x0082
	.zero		2


//--------------------- .nv.info                  --------------------------
	.section	.nv.info,"",@"SHT_CUDA_INFO"
	.align	4


	//----- nvinfo : EIATTR_REGCOUNT
	.align		4
        /*0000*/ 	.byte	0x04, 0x2f
        /*0002*/ 	.short	(.L_44 - .L_43)
	.align		4
.L_43:
        /*0004*/ 	.word	index@(_ZN3cub18CUB_300001_SM_10006detail11EmptyKernelIvEEvv)
        /*0008*/ 	.word	0x00000004


	//----- nvinfo : EIATTR_FRAME_SIZE
	.align		4
.L_44:
        /*000c*/ 	.byte	0x04, 0x11
        /*000e*/ 	.short	(.L_46 - .L_45)
	.align		4
.L_45:
        /*0010*/ 	.word	index@(_ZN3cub18CUB_300001_SM_10006detail11EmptyKernelIvEEvv)
        /*0014*/ 	.word	0x00000000


	//----- nvinfo : EIATTR_MIN_STACK_SIZE
	.align		4
.L_46:
        /*0018*/ 	.byte	0x04, 0x12
        /*001a*/ 	.short	(.L_48 - .L_47)
	.align		4
.L_47:
        /*001c*/ 	.word	index@(_ZN3cub18CUB_300001_SM_10006detail11EmptyKernelIvEEvv)
        /*0020*/ 	.word	0x00000000
.L_48:


//--------------------- .nv.compat                --------------------------
	.section	.nv.compat,"",@"SHT_CUDA_COMPAT_INFO"
	.align	4
        /*0000*/ 	.byte	0x02, 0x09, 0x00, 0x00, 0x02, 0x02, 0x01, 0x00, 0x02, 0x05, 0x05, 0x00, 0x03, 0x07, 0x01, 0x01
        /*0010*/ 	.byte	0x02, 0x03, 0x00, 0x00, 0x02, 0x06, 0x01, 0x00, 0x04, 0x0b, 0x08, 0x00, 0x09, 0x00, 0x00, 0x00
        /*0020*/ 	.byte	0x00, 0x00, 0x00, 0x00


//--------------------- .nv.info._ZN3cub18CUB_300001_SM_10006detail11EmptyKernelIvEEvv --------------------------
	.section	.nv.info._ZN3cub18CUB_300001_SM_10006detail11EmptyKernelIvEEvv,"",@"SHT_CUDA_INFO"
	.sectionflags	@""
	.align	4


	//----- nvinfo : EIATTR_CUDA_API_VERSION
	.align		4
        /*0000*/ 	.byte	0x04, 0x37
        /*0002*/ 	.short	(.L_50 - .L_49)
.L_49:
        /*0004*/ 	.word	0x00000082


	//----- nvinfo : EIATTR_SPARSE_MMA_MASK
	.align		4
.L_50:
        /*0008*/ 	.byte	0x03, 0x50
        /*000a*/ 	.short	0x0000


	//----- nvinfo : EIATTR_MAXREG_COUNT
	.align		4
        /*000c*/ 	.byte	0x03, 0x1b
        /*000e*/ 	.short	0x00ff


	//----- nvinfo : EIATTR_MERCURY_ISA_VERSION
	.align		4
        /*0010*/ 	.byte	0x03, 0x5f
        /*0012*/ 	.short	0x0101


	//----- nvinfo : EIATTR_VRC_CTA_INIT_COUNT
	.align		4
        /*0014*/ 	.byte	0x02, 0x4a
	.zero		1
	.zero		1


	//----- nvinfo : EIATTR_EXIT_INSTR_OFFSETS
	.align		4
        /*0018*/ 	.byte	0x04, 0x1c
        /*001a*/ 	.short	(.L_52 - .L_51)


	//   ....[0]....
.L_51:
        /*001c*/ 	.word	0x00000010


	//----- nvinfo : EIATTR_SW_WAR
	.align		4
.L_52:
        /*0020*/ 	.byte	0x04, 0x36
        /*0022*/ 	.short	(.L_54 - .L_53)
.L_53:
        /*0024*/ 	.word	0x00000008
.L_54:


//--------------------- .nv.callgraph             --------------------------
	.section	.nv.callgraph,"",@"SHT_CUDA_CALLGRAPH"
	.align	4
	.sectionentsize	8
	.align		4
        /*0000*/ 	.word	0x00000000
	.align		4
        /*0004*/ 	.word	0xffffffff
	.align		4
        /*0008*/ 	.word	0x00000000
	.align		4
        /*000c*/ 	.word	0xfffffffe
	.align		4
        /*0010*/ 	.word	0x00000000
	.align		4
        /*0014*/ 	.word	0xfffffffd
	.align		4
        /*0018*/ 	.word	0x00000000
	.align		4
        /*001c*/ 	.word	0xfffffffc


//--------------------- .nv.constant4             --------------------------
	.section	.nv.constant4,"a",@progbits
	.align	8
	.align		8
.nv.constant4:
        /*0000*/ 	.dword	_ZN41_INTERNAL_acb566dc_4_k_cu_08c27ec1_2231824cuda3std3__45__cpo5beginE
	.align		8
        /*0008*/ 	.dword	_ZN41_INTERNAL_acb566dc_4_k_cu_08c27ec1_2231824cuda3std3__45__cpo3endE
	.align		8
        /*0010*/ 	.dword	_ZN41_INTERNAL_acb566dc_4_k_cu_08c27ec1_2231824cuda3std3__45__cpo6cbeginE
	.align		8
        /*0018*/ 	.dword	_ZN41_INTERNAL_acb566dc_4_k_cu_08c27ec1_2231824cuda3std3__45__cpo4cendE
	.align		8
        /*0020*/ 	.dword	_ZN41_INTERNAL_acb566dc_4_k_cu_08c27ec1_2231824cuda3std3__45__cpo6rbeginE
	.align		8
        /*0028*/ 	.dword	_ZN41_INTERNAL_acb566dc_4_k_cu_08c27ec1_2231824cuda3std3__45__cpo4rendE
	.align		8
        /*0030*/ 	.dword	_ZN41_INTERNAL_acb566dc_4_k_cu_08c27ec1_2231824cuda3std3__45__cpo7crbeginE
	.align		8
        /*0038*/ 	.dword	_ZN41_INTERNAL_acb566dc_4_k_cu_08c27ec1_2231824cuda3std3__45__cpo5crendE
	.align		8
        /*0040*/ 	.dword	_ZN41_INTERNAL_acb566dc_4_k_cu_08c27ec1_2231824cuda3std3__443_GLOBAL__N__acb566dc_4_k_cu_08c27ec1_2231826ignoreE
	.align		8
        /*0048*/ 	.dword	_ZN41_INTERNAL_acb566dc_4_k_cu_08c27ec1_2231824cuda3std3__419piecewise_constructE
	.align		8
        /*0050*/ 	.dword	_ZN41_INTERNAL_acb566dc_4_k_cu_08c27ec1_2231824cuda3std3__48in_placeE
	.align		8
        /*0058*/ 	.dword	_ZN41_INTERNAL_acb566dc_4_k_cu_08c27ec1_2231824cuda3std3__420unreachable_sentinelE
	.align		8
        /*0060*/ 	.dword	_ZN41_INTERNAL_acb566dc_4_k_cu_08c27ec1_2231824cuda3std3__47nulloptE
	.align		8
        /*0068*/ 	.dword	_ZN41_INTERNAL_acb566dc_4_k_cu_08c27ec1_2231824cuda3std3__48unexpectE
	.align		8
        /*0070*/ 	.dword	_ZN41_INTERNAL_acb566dc_4_k_cu_08c27ec1_2231824cuda3std6ranges3__45__cpo4swapE
	.align		8
        /*0078*/ 	.dword	_ZN41_INTERNAL_acb566dc_4_k_cu_08c27ec1_2231824cuda3std6ranges3__45__cpo9iter_moveE
	.align		8
        /*0080*/ 	.dword	_ZN41_INTERNAL_acb566dc_4_k_cu_08c27ec1_2231824cuda3std6ranges3__45__cpo5beginE
	.align		8
        /*0088*/ 	.dword	_ZN41_INTERNAL_acb566dc_4_k_cu_08c27ec1_2231824cuda3std6ranges3__45__cpo3endE
	.align		8
        /*0090*/ 	.dword	_ZN41_INTERNAL_acb566dc_4_k_cu_08c27ec1_2231824cuda3std6ranges3__45__cpo6cbeginE
	.align		8
        /*0098*/ 	.dword	_ZN41_INTERNAL_acb566dc_4_k_cu_08c27ec1_2231824cuda3std6ranges3__45__cpo4cendE
	.align		8
        /*00a0*/ 	.dword	_ZN41_INTERNAL_acb566dc_4_k_cu_08c27ec1_2231824cuda3std6ranges3__45__cpo7advanceE
	.align		8
        /*00a8*/ 	.dword	_ZN41_INTERNAL_acb566dc_4_k_cu_08c27ec1_2231824cuda3std6ranges3__45__cpo9iter_swapE
	.align		8
        /*00b0*/ 	.dword	_ZN41_INTERNAL_acb566dc_4_k_cu_08c27ec1_2231824cuda3std6ranges3__45__cpo4nextE
	.align		8
        /*00b8*/ 	.dword	_ZN41_INTERNAL_acb566dc_4_k_cu_08c27ec1_2231824cuda3std6ranges3__45__cpo4prevE
	.align		8
        /*00c0*/ 	.dword	_ZN41_INTERNAL_acb566dc_4_k_cu_08c27ec1_2231824cuda3std6ranges3__45__cpo4dataE
	.align		8
        /*00c8*/ 	.dword	_ZN41_INTERNAL_acb566dc_4_k_cu_08c27ec1_2231824cuda3std6ranges3__45__cpo5cdataE
	.align		8
        /*00d0*/ 	.dword	_ZN41_INTERNAL_acb566dc_4_k_cu_08c27ec1_2231824cuda3std6ranges3__45__cpo4sizeE
	.align		8
        /*00d8*/ 	.dword	_ZN41_INTERNAL_acb566dc_4_k_cu_08c27ec1_2231824cuda3std6ranges3__45__cpo5ssizeE
	.align		8
        /*00e0*/ 	.dword	_ZN41_INTERNAL_acb566dc_4_k_cu_08c27ec1_2231824cuda3std6ranges3__45__cpo8distanceE
	.align		8
        /*00e8*/ 	.dword	_ZN41_INTERNAL_acb566dc_4_k_cu_08c27ec1_2231826thrust24THRUST_300001_SM_1000_NS8cuda_cub3parE
	.align		8
        /*00f0*/ 	.dword	_ZN41_INTERNAL_acb566dc_4_k_cu_08c27ec1_2231826thrust24THRUST_300001_SM_1000_NS8cuda_cub10par_nosyncE
	.align		8
        /*00f8*/ 	.dword	_ZN41_INTERNAL_acb566dc_4_k_cu_08c27ec1_2231826thrust24THRUST_300001_SM_1000_NS6system6detail10sequential3seqE
	.align		8
        /*0100*/ 	.dword	_ZN41_INTERNAL_acb566dc_4_k_cu_08c27ec1_2231826thrust24THRUST_300001_SM_1000_NS12placeholders2_1E
	.align		8
        /*0108*/ 	.dword	_ZN41_INTERNAL_acb566dc_4_k_cu_08c27ec1_2231826thrust24THRUST_300001_SM_1000_NS12placeholders2_2E
	.align		8
        /*0110*/ 	.dword	_ZN41_INTERNAL_acb566dc_4_k_cu_08c27ec1_2231826thrust24THRUST_300001_SM_1000_NS12placeholders2_3E
	.align		8
        /*0118*/ 	.dword	_ZN41_INTERNAL_acb566dc_4_k_cu_08c27ec1_2231826thrust24THRUST_300001_SM_1000_NS12placeholders2_4E
	.align		8
        /*0120*/ 	.dword	_ZN41_INTERNAL_acb566dc_4_k_cu_08c27ec1_2231826thrust24THRUST_300001_SM_1000_NS12placeholders2_5E
	.align		8
        /*0128*/ 	.dword	_ZN41_INTERNAL_acb566dc_4_k_cu_08c27ec1_2231826thrust24THRUST_300001_SM_1000_NS12placeholders2_6E
	.align		8
        /*0130*/ 	.dword	_ZN41_INTERNAL_acb566dc_4_k_cu_08c27ec1_2231826thrust24THRUST_300001_SM_1000_NS12placeholders2_7E
	.align		8
        /*0138*/ 	.dword	_ZN41_INTERNAL_acb566dc_4_k_cu_08c27ec1_2231826thrust24THRUST_300001_SM_1000_NS12placeholders2_8E
	.align		8
        /*0140*/ 	.dword	_ZN41_INTERNAL_acb566dc_4_k_cu_08c27ec1_2231826thrust24THRUST_300001_SM_1000_NS12placeholders2_9E
	.align		8
        /*0148*/ 	.dword	_ZN41_INTERNAL_acb566dc_4_k_cu_08c27ec1_2231826thrust24THRUST_300001_SM_1000_NS12placeholders3_10E
	.align		8
        /*0150*/ 	.dword	_ZN41_INTERNAL_acb566dc_4_k_cu_08c27ec1_2231826thrust24THRUST_300001_SM_1000_NS3seqE


//--------------------- .text._ZN3cub18CUB_300001_SM_10006detail11EmptyKernelIvEEvv --------------------------
	.section	.text._ZN3cub18CUB_300001_SM_10006detail11EmptyKernelIvEEvv,"ax",@progbits
	.align	128
        .global         _ZN3cub18CUB_300001_SM_10006detail11EmptyKernelIvEEvv
        .type           _ZN3cub18CUB_300001_SM_10006detail11EmptyKernelIvEEvv,@function
        .size           _ZN3cub18CUB_300001_SM_10006detail11EmptyKernelIvEEvv,(.L_x_1 - _ZN3cub18CUB_300001_SM_10006detail11EmptyKernelIvEEvv)
        .other          _ZN3cub18CUB_300001_SM_10006detail11EmptyKernelIvEEvv,@"STO_CUDA_ENTRY STV_DEFAULT"
_ZN3cub18CUB_300001_SM_10006detail11EmptyKernelIvEEvv:
.text._ZN3cub18CUB_300001_SM_10006detail11EmptyKernelIvEEvv:
[----:B------:R-:W-:Y:S01]  /*0000*/  LDC R1, c[0x0][0x37c] ;  /* 0x0000df00ff017b82 */ /* 0x000fe20000000800 */
[----:B------:R-:W-:Y:S05]  /*0010*/  EXIT ;  /* 0x000000000000794d */ /* 0x000fea0003800000 */
.L_x_0:
[----:B------:R-:W-:-:S00]  /*0020*/  BRA `(.L_x_0) ;  /* 0xfffffffc00fc7947 */ /* 0x000fc0000383ffff */
[----:B------:R-:W-:-:S00]  /*0030*/  NOP ;  /* 0x0000000000007918 */ /* 0x000fc00000000000 */
        /* <DEDUP_REMOVED lines=12> */
.L_x_1:


//--------------------- .nv.shared.reserved.0     --------------------------
	.section	.nv.shared.reserved.0,"aw",@nobits
	.weak		__nv_reservedSMEM_offset_0_alias
	.size		__nv_reservedSMEM_offset_0_alias, 0, 64
	.other		__nv_reservedSMEM_offset_0_alias,@"STO_CUDA_RESERVED_SHARED STV_DEFAULT"
__nv_reservedSMEM_offset_0_alias:
	.zero		0
	.zero		64


//--------------------- .nv.global                --------------------------
	.section	.nv.global,"aw",@nobits
.nv.global:
	.type		_ZN41_INTERNAL_acb566dc_4_k_cu_08c27ec1_2231826thrust24THRUST_300001_SM_1000_NS3seqE,@object
	.size		_ZN41_INTERNAL_acb566dc_4_k_cu_08c27ec1_2231826thrust24THRUST_300001_SM_1000_NS3seqE,(_ZN41_INTERNAL_acb566dc_4_k_cu_08c27ec1_2231824cuda3std3__48in_placeE - _ZN41_INTERNAL_acb566dc_4_k_cu_08c27ec1_2231826thrust24THRUST_300001_SM_1000_NS3seqE)
_ZN41_INTERNAL_acb566dc_4_k_cu_08c27ec1_2231826thrust24THRUST_300001_SM_1000_NS3seqE:
	.zero		1
	.type		_ZN41_INTERNAL_acb566dc_4_k_cu_08c27ec1_2231824cuda3std3__48in_placeE,@object
	.size		_ZN41_INTERNAL_acb566dc_4_k_cu_08c27ec1_2231824cuda3std3__48in_placeE,(_ZN41_INTERNAL_acb566dc_4_k_cu_08c27ec1_2231824cuda3std6ranges3__45__cpo4sizeE - _ZN41_INTERNAL_acb566dc_4_k_cu_08c27ec1_2231824cuda3std3__48in_placeE)
_ZN41_INTERNAL_acb566dc_4_k_cu_08c27ec1_2231824cuda3std3__48in_placeE:
	.zero		1
	.type		_ZN41_INTERNAL_acb566dc_4_k_cu_08c27ec1_2231824cuda3std6ranges3__45__cpo4sizeE,@object
	.size		_ZN41_INTERNAL_acb566dc_4_k_cu_08c27ec1_2231824cuda3std6ranges3__45__cpo4sizeE,(_ZN41_INTERNAL_acb566dc_4_k_cu_08c27ec1_2231826thrust24THRUST_300001_SM_1000_NS12placeholders2_3E - _ZN41_INTERNAL_acb566dc_4_k_cu_08c27ec1_2231824cuda3std6ranges3__45__cpo4sizeE)
_ZN41_INTERNAL_acb566dc_4_k_cu_08c27ec1_2231824cuda3std6ranges3__45__cpo4sizeE:
	.zero		1
	.type		_ZN41_INTERNAL_acb566dc_4_k_cu_08c27ec1_2231826thrust24THRUST_300001_SM_1000_NS12placeholders2_3E,@object
	.size		_ZN41_INTERNAL_acb566dc_4_k_cu_08c27ec1_2231826thrust24THRUST_300001_SM_1000_NS12placeholders2_3E,(_ZN41_INTERNAL_acb566dc_4_k_cu_08c27ec1_2231824cuda3std3__45__cpo6cbeginE - _ZN41_INTERNAL_acb566dc_4_k_cu_08c27ec1_2231826thrust24THRUST_300001_SM_1000_NS12placeholders2_3E)
_ZN41_INTERNAL_acb566dc_4_k_cu_08c27ec1_2231826thrust24THRUST_300001_SM_1000_NS12placeholders2_3E:
	.zero		1
	.type		_ZN41_INTERNAL_acb566dc_4_k_cu_08c27ec1_2231824cuda3std3__45__cpo6cbeginE,@object
	.size		_ZN41_INTERNAL_acb566dc_4_k_cu_08c27ec1_2231824cuda3std3__45__cpo6cbeginE,(_ZN41_INTERNAL_acb566dc_4_k_cu_08c27ec1_2231824cuda3std6ranges3__45__cpo6cbeginE - _ZN41_INTERNAL_acb566dc_4_k_cu_08c27ec1_2231824cuda3std3__45__cpo6cbeginE)
_ZN41_INTERNAL_acb566dc_4_k_cu_08c27ec1_2231824cuda3std3__45__cpo6cbeginE:
	.zero		1
	.type		_ZN41_INTERNAL_acb566dc_4_k_cu_08c27ec1_2231824cuda3std6ranges3__45__cpo6cbeginE,@object
	.size		_ZN41_INTERNAL_acb566dc_4_k_cu_08c27ec1_2231824cuda3std6ranges3__45__cpo6cbeginE,(_ZN41_INTERNAL_acb566dc_4_k_cu_08c27ec1_2231826thrust24THRUST_300001_SM_1000_NS12placeholders2_7E - _ZN41_INTERNAL_acb566dc_4_k_cu_08c27ec1_2231824cuda3std6ranges3__45__cpo6cbeginE)
_ZN41_INTERNAL_acb566dc_4_k_cu_08c27ec1_2231824cuda3std6ranges3__45__cpo6cbeginE:
	.zero		1
	.type		_ZN41_INTERNAL_acb566dc_4_k_cu_08c27ec1_2231826thrust24THRUST_300001_SM_1000_NS12placeholders2_7E,@object
	.size		_ZN41_INTERNAL_acb566dc_4_k_cu_08c27ec1_2231826thrust24THRUST_300001_SM_1000_NS12placeholders2_7E,(_ZN41_INTERNAL_acb566dc_4_k_cu_08c27ec1_2231824cuda3std3__45__cpo7crbeginE - _ZN41_INTERNAL_acb566dc_4_k_cu_08c27ec1_2231826thrust24THRUST_300001_SM_1000_NS12placeholders2_7E)
_ZN41_INTERNAL_acb566dc_4_k_cu_08c27ec1_2231826thrust24THRUST_300001_SM_1000_NS12placeholders2_7E:
	.zero		1
	.type		_ZN41_INTERNAL_acb566dc_4_k_cu_08c27ec1_2231824cuda3std3__45__cpo7crbeginE,@object
	.size		_ZN41_INTERNAL_acb566dc_4_k_cu_08c27ec1_2231824cuda3std3__45__cpo7crbeginE,(_ZN41_INTERNAL_acb566dc_4_k_cu_08c27ec1_2231824cuda3std6ranges3__45__cpo4nextE - _ZN41_INTERNAL_acb566dc_4_k_cu_08c27ec1_2231824cuda3std3__45__cpo7crbeginE)
_ZN41_INTERNAL_acb566dc_4_k_cu_08c27ec1_2231824cuda3std3__45__cpo7crbeginE:
	.zero		1
	.type		_ZN41_INTERNAL_acb566dc_4_k_cu_08c27ec1_2231824cuda3std6ranges3__45__cpo4nextE,@object
	.size		_ZN41_INTERNAL_acb566dc_4_k_cu_08c27ec1_2231824cuda3std6ranges3__45__cpo4nextE,(_ZN41_INTERNAL_acb566dc_4_k_cu_08c27ec1_2231824cuda3std6ranges3__45__cpo4swapE - _ZN41_INTERNAL_acb566dc_4_k_cu_08c27ec1_2231824cuda3std6ranges3__45__cpo4nextE)
_ZN41_INTERNAL_acb566dc_4_k_cu_08c27ec1_2231824cuda3std6ranges3__45__cpo4nextE:
	.zero		1
	.type		_ZN41_INTERNAL_acb566dc_4_k_cu_08c27ec1_2231824cuda3std6ranges3__45__cpo4swapE,@object
	.size		_ZN41_INTERNAL_acb566dc_4_k_cu_08c27ec1_2231824cuda3std6ranges3__45__cpo4swapE,(_ZN41_INTERNAL_acb566dc_4_k_cu_08c27ec1_2231826thrust24THRUST_300001_SM_1000_NS8cuda_cub10par_nosyncE - _ZN41_INTERNAL_acb566dc_4_k_cu_08c27ec1_2231824cuda3std6ranges3__45__cpo4swapE)
_ZN41_INTERNAL_acb566dc_4_k_cu_08c27ec1_2231824cuda3std6ranges3__45__cpo4swapE:
	.zero		1
	.type		_ZN41_INTERNAL_acb566dc_4_k_cu_08c27ec1_2231826thrust24THRUST_300001_SM_1000_NS8cuda_cub10par_nosyncE,@object
	.size		_ZN41_INTERNAL_acb566dc_4_k_cu_08c27ec1_2231826thrust24THRUST_300001_SM_1000_NS8cuda_cub10par_nosyncE,(_ZN41_INTERNAL_acb566dc_4_k_cu_08c27ec1_2231826thrust24THRUST_300001_SM_1000_NS12placeholders2_9E - _ZN41_INTERNAL_acb566dc_4_k_cu_08c27ec1_2231826thrust24THRUST_300001_SM_1000_NS8cuda_cub10par_nosyncE)
_ZN41_INTERNAL_acb566dc_4_k_cu_08c27ec1_2231826thrust24THRUST_300001_SM_1000_NS8cuda_cub10par_nosyncE:
	.zero		1
	.type		_ZN41_INTERNAL_acb566dc_4_k_cu_08c27ec1_2231826thrust24THRUST_300001_SM_1000_NS12placeholders2_9E,@object
	.size		_ZN41_INTERNAL_acb566dc_4_k_cu_08c27ec1_2231826thrust24THRUST_300001_SM_1000_NS12placeholders2_9E,(_ZN41_INTERNAL_acb566dc_4_k_cu_08c27ec1_2231824cuda3std3__443_GLOBAL__N__acb566dc_4_k_cu_08c27ec1_2231826ignoreE - _ZN41_INTERNAL_acb566dc_4_k_cu_08c27ec1_2231826thrust24THRUST_300001_SM_1000_NS12placeholders2_9E)
_ZN41_INTERNAL_acb566dc_4_k_cu_08c27ec1_2231826thrust24THRUST_300001_SM_1000_NS12placeholders2_9E:
	.zero		1
	.type		_ZN41_INTERNAL_acb566dc_4_k_cu_08c27ec1_2231824cuda3std3__443_GLOBAL__N__acb566dc_4_k_cu_08c27ec1_2231826ignoreE,@object
	.size		_ZN41_INTERNAL_acb566dc_4_k_cu_08c27ec1_2231824cuda3std3__443_GLOBAL__N__acb566dc_4_k_cu_08c27ec1_2231826ignoreE,(_ZN41_INTERNAL_acb566dc_4_k_cu_08c27ec1_2231824cuda3std6ranges3__45__cpo4dataE - _ZN41_INTERNAL_acb566dc_4_k_cu_08c27ec1_2231824cuda3std3__443_GLOBAL__N__acb566dc_4_k_cu_08c27ec1_2231826ignoreE)
_ZN41_INTERNAL_acb566dc_4_k_cu_08c27ec1_2231824cuda3std3__443_GLOBAL__N__acb566dc_4_k_cu_08c27ec1_2231826ignoreE:
	.zero		1
	.type		_ZN41_INTERNAL_acb566dc_4_k_cu_08c27ec1_2231824cuda3std6ranges3__45__cpo4dataE,@object
	.size		_ZN41_INTERNAL_acb566dc_4_k_cu_08c27ec1_2231824cuda3std6ranges3__45__cpo4dataE,(_ZN41_INTERNAL_acb566dc_4_k_cu_08c27ec1_2231826thrust24THRUST_300001_SM_1000_NS12placeholders2_1E - _ZN41_INTERNAL_acb566dc_4_k_cu_08c27ec1_2231824cuda3std6ranges3__45__cpo4dataE)
_ZN41_INTERNAL_acb566dc_4_k_cu_08c27ec1_2231824cuda3std6ranges3__45__cpo4dataE:
	.zero		1
	.type		_ZN41_INTERNAL_acb566dc_4_k_cu_08c27ec1_2231826thrust24THRUST_300001_SM_1000_NS12placeholders2_1E,@object
	.size		_ZN41_INTERNAL_acb566dc_4_k_cu_08c27ec1_2231826thrust24THRUST_300001_SM_1000_NS12placeholders2_1E,(_ZN41_INTERNAL_acb566dc_4_k_cu_08c27ec1_2231824cuda3std3__45__cpo5beginE - _ZN41_INTERNAL_acb566dc_4_k_cu_08c27ec1_2231826thrust24THRUST_300001_SM_1000_NS12placeholders2_1E)
_ZN41_INTERNAL_acb566dc_4_k_cu_08c27ec1_2231826thrust24THRUST_300001_SM_1000_NS12placeholders2_1E:
	.zero		1
	.type		_ZN41_INTERNAL_acb566dc_4_k_cu_08c27ec1_2231824cuda3std3__45__cpo5beginE,@object
	.size		_ZN41_INTERNAL_acb566dc_4_k_cu_08c27ec1_2231824cuda3std3__45__cpo5beginE,(_ZN41_INTERNAL_acb566dc_4_k_cu_08c27ec1_2231824cuda3std6ranges3__45__cpo5beginE - _ZN41_INTERNAL_acb566dc_4_k_cu_08c27ec1_2231824cuda3std3__45__cpo5beginE)
_ZN41_INTERNAL_acb566dc_4_k_cu_08c27ec1_2231824cuda3std3__45__cpo5beginE:
	.zero		1
	.type		_ZN41_INTERNAL_acb566dc_4_k_cu_08c27ec1_2231824cuda3std6ranges3__45__cpo5beginE,@object
	.size		_ZN41_INTERNAL_acb566dc_4_k_cu_08c27ec1_2231824cuda3std6ranges3__45__cpo5beginE,(_ZN41_INTERNAL_acb566dc_4_k_cu_08c27ec1_2231826thrust24THRUST_300001_SM_1000_NS12placeholders2_5E - _ZN41_INTERNAL_acb566dc_4_k_cu_08c27ec1_2231824cuda3std6ranges3__45__cpo5beginE)
_ZN41_INTERNAL_acb566dc_4_k_cu_08c27ec1_2231824cuda3std6ranges3__45__cpo5beginE:
	.zero		1
	.type		_ZN41_INTERNAL_acb566dc_4_k_cu_08c27ec1_2231826thrust24THRUST_300001_SM_1000_NS12placeholders2_5E,@object
	.size		_ZN41_INTERNAL_acb566dc_4_k_cu_08c27ec1_2231826thrust24THRUST_300001_SM_1000_NS12placeholders2_5E,(_ZN41_INTERNAL_acb566dc_4_k_cu_08c27ec1_2231824cuda3std3__45__cpo6rbeginE - _ZN41_INTERNAL_acb566dc_4_k_cu_08c27ec1_2231826thrust24THRUST_300001_SM_1000_NS12placeholders2_5E)
_ZN41_INTERNAL_acb566dc_4_k_cu_08c27ec1_2231826thrust24THRUST_300001_SM_1000_NS12placeholders2_5E:
	.zero		1
	.type		_ZN41_INTERNAL_acb566dc_4_k_cu_08c27ec1_2231824cuda3std3__45__cpo6rbeginE,@object
	.size		_ZN41_INTERNAL_acb566dc_4_k_cu_08c27ec1_2231824cuda3std3__45__cpo6rbeginE,(_ZN41_INTERNAL_acb566dc_4_k_cu_08c27ec1_2231824cuda3std6ranges3__45__cpo7advanceE - _ZN41_INTERNAL_acb566dc_4_k_cu_08c27ec1_2231824cuda3std3__45__cpo6rbeginE)
_ZN41_INTERNAL_acb566dc_4_k_cu_08c27ec1_2231824cuda3std3__45__cpo6rbeginE:
	.zero		1
	.type		_ZN41_INTERNAL_acb566dc_4_k_cu_08c27ec1_2231824cuda3std6ranges3__45__cpo7advanceE,@object
	.size		_ZN41_INTERNAL_acb566dc_4_k_cu_08c27ec1_2231824cuda3std6ranges3__45__cpo7advanceE,(_ZN41_INTERNAL_acb566dc_4_k_cu_08c27ec1_2231824cuda3std3__47nulloptE - _ZN41_INTERNAL_acb566dc_4_k_cu_08c27ec1_2231824cuda3std6ranges3__45__cpo7advanceE)
_ZN41_INTERNAL_acb566dc_4_k_cu_08c27ec1_2231824cuda3std6ranges3__45__cpo7advanceE:
	.zero		1
	.type		_ZN41_INTERNAL_acb566dc_4_k_cu_08c27ec1_2231824cuda3std3__47nulloptE,@object
	.size		_ZN41_INTERNAL_acb566dc_4_k_cu_08c27ec1_2231824cuda3std3__47nulloptE,(_ZN41_INTERNAL_acb566dc_4_k_cu_08c27ec1_2231824cuda3std6ranges3__45__cpo8distanceE - _ZN41_INTERNAL_acb566dc_4_k_cu_08c27ec1_2231824cuda3std3__47nulloptE)
_ZN41_INTERNAL_acb566dc_4_k_cu_08c27ec1_2231824cuda3std3__47nulloptE:
	.zero		1
	.type		_ZN41_INTERNAL_acb566dc_4_k_cu_08c27ec1_2231824cuda3std6ranges3__45__cpo8distanceE,@object
	.size		_ZN41_INTERNAL_acb566dc_4_k_cu_08c27ec1_2231824cuda3std6ranges3__45__cpo8distanceE,(_ZN41_INTERNAL_acb566dc_4_k_cu_08c27ec1_2231826thrust24THRUST_300001_SM_1000_NS12placeholders3_10E - _ZN41_INTERNAL_acb566dc_4_k_cu_08c27ec1_2231824cuda3std6ranges3__45__cpo8distanceE)
_ZN41_INTERNAL_acb566dc_4_k_cu_08c27ec1_2231824cuda3std6ranges3__45__cpo8distanceE:
	.zero		1
	.type		_ZN41_INTERNAL_acb566dc_4_k_cu_08c27ec1_2231826thrust24THRUST_300001_SM_1000_NS12placeholders3_10E,@object
	.size		_ZN41_INTERNAL_acb566dc_4_k_cu_08c27ec1_2231826thrust24THRUST_300001_SM_1000_NS12placeholders3_10E,(_ZN41_INTERNAL_acb566dc_4_k_cu_08c27ec1_2231824cuda3std3__419piecewise_constructE - _ZN41_INTERNAL_acb566dc_4_k_cu_08c27ec1_2231826thrust24THRUST_300001_SM_1000_NS12placeholders3_10E)
_ZN41_INTERNAL_acb566dc_4_k_cu_08c27ec1_2231826thrust24THRUST_300001_SM_1000_NS12placeholders3_10E:
	.zero		1
	.type		_ZN41_INTERNAL_acb566dc_4_k_cu_08c27ec1_2231824cuda3std3__419piecewise_constructE,@object
	.size		_ZN41_INTERNAL_acb566dc_4_k_cu_08c27ec1_2231824cuda3std3__419piecewise_constructE,(_ZN41_INTERNAL_acb566dc_4_k_cu_08c27ec1_2231824cuda3std6ranges3__45__cpo5cdataE - _ZN41_INTERNAL_acb566dc_4_k_cu_08c27ec1_2231824cuda3std3__419piecewise_constructE)
_ZN41_INTERNAL_acb566dc_4_k_cu_08c27ec1_2231824cuda3std3__419piecewise_constructE:
	.zero		1
	.type		_ZN41_INTERNAL_acb566dc_4_k_cu_08c27ec1_2231824cuda3std6ranges3__45__cpo5cdataE,@object
	.size		_ZN41_INTERNAL_acb566dc_4_k_cu_08c27ec1_2231824cuda3std6ranges3__45__cpo5cdataE,(_ZN41_INTERNAL_acb566dc_4_k_cu_08c27ec1_2231826thrust24THRUST_300001_SM_1000_NS12placeholders2_2E - _ZN41_INTERNAL_acb566dc_4_k_cu_08c27ec1_2231824cuda3std6ranges3__45__cpo5cdataE)
_ZN41_INTERNAL_acb566dc_4_k_cu_08c27ec1_2231824cuda3std6ranges3__45__cpo5cdataE:
	.zero		1
	.type		_ZN41_INTERNAL_acb566dc_4_k_cu_08c27ec1_2231826thrust24THRUST_300001_SM_1000_NS12placeholders2_2E,@object
	.size		_ZN41_INTERNAL_acb566dc_4_k_cu_08c27ec1_2231826thrust24THRUST_300001_SM_1000_NS12placeholders2_2E,(_ZN41_INTERNAL_acb566dc_4_k_cu_08c27ec1_2231824cuda3std3__45__cpo3endE - _ZN41_INTERNAL_acb566dc_4_k_cu_08c27ec1_2231826thrust24THRUST_300001_SM_1000_NS12placeholders2_2E)
_ZN41_INTERNAL_acb566dc_4_k_cu_08c27ec1_2231826thrust24THRUST_300001_SM_1000_NS12placeholders2_2E:
	.zero		1
	.type		_ZN41_INTERNAL_acb566dc_4_k_cu_08c27ec1_2231824cuda3std3__45__cpo3endE,@object
	.size		_ZN41_INTERNAL_acb566dc_4_k_cu_08c27ec1_2231824cuda3std3__45__cpo3endE,(_ZN41_INTERNAL_acb566dc_4_k_cu_08c27ec1_2231824cuda3std6ranges3__45__cpo3endE - _ZN41_INTERNAL_acb566dc_4_k_cu_08c27ec1_2231824cuda3std3__45__cpo3endE)
_ZN41_INTERNAL_acb566dc_4_k_cu_08c27ec1_2231824cuda3std3__45__cpo3endE:
	.zero		1
	.type		_ZN41_INTERNAL_acb566dc_4_k_cu_08c27ec1_2231824cuda3std6ranges3__45__cpo3endE,@object
	.size		_ZN41_INTERNAL_acb566dc_4_k_cu_08c27ec1_2231824cuda3std6ranges3__45__cpo3endE,(_ZN41_INTERNAL_acb566dc_4_k_cu_08c27ec1_2231826thrust24THRUST_300001_SM_1000_NS12placeholders2_6E - _ZN41_INTERNAL_acb566dc_4_k_cu_08c27ec1_2231824cuda3std6ranges3__45__cpo3endE)
_ZN41_INTERNAL_acb566dc_4_k_cu_08c27ec1_2231824cuda3std6ranges3__45__cpo3endE:
	.zero		1
	.type		_ZN41_INTERNAL_acb566dc_4_k_cu_08c27ec1_2231826thrust24THRUST_300001_SM_1000_NS12placeholders2_6E,@object
	.size		_ZN41_INTERNAL_acb566dc_4_k_cu_08c27ec1_2231826thrust24THRUST_300001_SM_1000_NS12placeholders2_6E,(_ZN41_INTERNAL_acb566dc_4_k_cu_08c27ec1_2231824cuda3std3__45__cpo4rendE - _ZN41_INTERNAL_acb566dc_4_k_cu_08c27ec1_2231826thrust24THRUST_300001_SM_1000_NS12placeholders2_6E)
_ZN41_INTERNAL_acb566dc_4_k_cu_08c27ec1_2231826thrust24THRUST_300001_SM_1000_NS12placeholders2_6E:
	.zero		1
	.type		_ZN41_INTERNAL_acb566dc_4_k_cu_08c27ec1_2231824cuda3std3__45__cpo4rendE,@object
	.size		_ZN41_INTERNAL_acb566dc_4_k_cu_08c27ec1_2231824cuda3std3__45__cpo4rendE,(_ZN41_INTERNAL_acb566dc_4_k_cu_08c27ec1_2231824cuda3std6ranges3__45__cpo9iter_swapE - _ZN41_INTERNAL_acb566dc_4_k_cu_08c27ec1_2231824cuda3std3__45__cpo4rendE)
_ZN41_INTERNAL_acb566dc_4_k_cu_08c27ec1_2231824cuda3std3__45__cpo4rendE:
	.zero		1
	.type		_ZN41_INTERNAL_acb566dc_4_k_cu_08c27ec1_2231824cuda3std6ranges3__45__cpo9iter_swapE,@object
	.size		_ZN41_INTERNAL_acb566dc_4_k_cu_08c27ec1_2231824cuda3std6ranges3__45__cpo9iter_swapE,(_ZN41_INTERNAL_acb566dc_4_k_cu_08c27ec1_2231824cuda3std3__48unexpectE - _ZN41_INTERNAL_acb566dc_4_k_cu_08c27ec1_2231824cuda3std6ranges3__45__cpo9iter_swapE)
_ZN41_INTERNAL_acb566dc_4_k_cu_08c27ec1_2231824cuda3std6ranges3__45__cpo9iter_swapE:
	.zero		1
	.type		_ZN41_INTERNAL_acb566dc_4_k_cu_08c27ec1_2231824cuda3std3__48unexpectE,@object
	.size		_ZN41_INTERNAL_acb566dc_4_k_cu_08c27ec1_2231824cuda3std3__48unexpectE,(_ZN41_INTERNAL_acb566dc_4_k_cu_08c27ec1_2231826thrust24THRUST_300001_SM_1000_NS8cuda_cub3parE - _ZN41_INTERNAL_acb566dc_4_k_cu_08c27ec1_2231824cuda3std3__48unexpectE)
_ZN41_INTERNAL_acb566dc_4_k_cu_08c27ec1_2231824cuda3std3__48unexpectE:
	.zero		1
	.type		_ZN41_INTERNAL_acb566dc_4_k_cu_08c27ec1_2231826thrust24THRUST_300001_SM_1000_NS8cuda_cub3parE,@object
	.size		_ZN41_INTERNAL_acb566dc_4_k_cu_08c27ec1_2231826thrust24THRUST_300001_SM_1000_NS8cuda_cub3parE,(_ZN41_INTERNAL_acb566dc_4_k_cu_08c27ec1_2231826thrust24THRUST_300001_SM_1000_NS12placeholders2_4E - _ZN41_INTERNAL_acb566dc_4_k_cu_08c27ec1_2231826thrust24THRUST_300001_SM_1000_NS8cuda_cub3parE)
_ZN41_INTERNAL_acb566dc_4_k_cu_08c27ec1_2231826thrust24THRUST_300001_SM_1000_NS8cuda_cub3parE:
	.zero		1
	.type		_ZN41_INTERNAL_acb566dc_4_k_cu_08c27ec1_2231826thrust24THRUST_300001_SM_1000_NS12placeholders2_4E,@object
	.size		_ZN41_INTERNAL_acb566dc_4_k_cu_08c27ec1_2231826thrust24THRUST_300001_SM_1000_NS12placeholders2_4E,(_ZN41_INTERNAL_acb566dc_4_k_cu_08c27ec1_2231824cuda3std3__45__cpo4cendE - _ZN41_INTERNAL_acb566dc_4_k_cu_08c27ec1_2231826thrust24THRUST_300001_SM_1000_NS12placeholders2_4E)
_ZN41_INTERNAL_acb566dc_4_k_cu_08c27ec1_2231826thrust24THRUST_300001_SM_1000_NS12placeholders2_4E:
	.zero		1
	.type		_ZN41_INTERNAL_acb566dc_4_k_cu_08c27ec1_2231824cuda3std3__45__cpo4cendE,@object
	.size		_ZN41_INTERNAL_acb566dc_4_k_cu_08c27ec1_2231824cuda3std3__45__cpo4cendE,(_ZN41_INTERNAL_acb566dc_4_k_cu_08c27ec1_2231824cuda3std6ranges3__45__cpo4cendE - _ZN41_INTERNAL_acb566dc_4_k_cu_08c27ec1_2231824cuda3std3__45__cpo4cendE)
_ZN41_INTERNAL_acb566dc_4_k_cu_08c27ec1_2231824cuda3std3__45__cpo4cendE:
	.zero		1
	.type		_ZN41_INTERNAL_acb566dc_4_k_cu_08c27ec1_2231824cuda3std6ranges3__45__cpo4cendE,@object
	.size		_ZN41_INTERNAL_acb566dc_4_k_cu_08c27ec1_2231824cuda3std6ranges3__45__cpo4cendE,(_ZN41_INTERNAL_acb566dc_4_k_cu_08c27ec1_2231824cuda3std3__420unreachable_sentinelE - _ZN41_INTERNAL_acb566dc_4_k_cu_08c27ec1_2231824cuda3std6ranges3__45__cpo4cendE)
_ZN41_INTERNAL_acb566dc_4_k_cu_08c27ec1_2231824cuda3std6ranges3__45__cpo4cendE:
	.zero		1
	.type		_ZN41_INTERNAL_acb566dc_4_k_cu_08c27ec1_2231824cuda3std3__420unreachable_sentinelE,@object
	.size		_ZN41_INTERNAL_acb566dc_4_k_cu_08c27ec1_2231824cuda3std3__420unreachable_sentinelE,(_ZN41_INTERNAL_acb566dc_4_k_cu_08c27ec1_2231824cuda3std6ranges3__45__cpo5ssizeE - _ZN41_INTERNAL_acb566dc_4_k_cu_08c27ec1_2231824cuda3std3__420unreachable_sentinelE)
_ZN41_INTERNAL_acb566dc_4_k_cu_08c27ec1_2231824cuda3std3__420unreachable_sentinelE:
	.zero		1
	.type		_ZN41_INTERNAL_acb566dc_4_k_cu_08c27ec1_2231824cuda3std6ranges3__45__cpo5ssizeE,@object
	.size		_ZN41_INTERNAL_acb566dc_4_k_cu_08c27ec1_2231824cuda3std6ranges3__45__cpo5ssizeE,(_ZN41_INTERNAL_acb566dc_4_k_cu_08c27ec1_2231826thrust24THRUST_300001_SM_1000_NS12placeholders2_8E - _ZN41_INTERNAL_acb566dc_4_k_cu_08c27ec1_2231824cuda3std6ranges3__45__cpo5ssizeE)
_ZN41_INTERNAL_acb566dc_4_k_cu_08c27ec1_2231824cuda3std6ranges3__45__cpo5ssizeE:
	.zero		1
	.type		_ZN41_INTERNAL_acb566dc_4_k_cu_08c27ec1_2231826thrust24THRUST_300001_SM_1000_NS12placeholders2_8E,@object
	.size		_ZN41_INTERNAL_acb566dc_4_k_cu_08c27ec1_2231826thrust24THRUST_300001_SM_1000_NS12placeholders2_8E,(_ZN41_INTERNAL_acb566dc_4_k_cu_08c27ec1_2231824cuda3std3__45__cpo5crendE - _ZN41_INTERNAL_acb566dc_4_k_cu_08c27ec1_2231826thrust24THRUST_300001_SM_1000_NS12placeholders2_8E)
_ZN41_INTERNAL_acb566dc_4_k_cu_08c27ec1_2231826thrust24THRUST_300001_SM_1000_NS12placeholders2_8E:
	.zero		1
	.type		_ZN41_INTERNAL_acb566dc_4_k_cu_08c27ec1_2231824cuda3std3__45__cpo5crendE,@object
	.size		_ZN41_INTERNAL_acb566dc_4_k_cu_08c27ec1_2231824cuda3std3__45__cpo5crendE,(_ZN41_INTERNAL_acb566dc_4_k_cu_08c27ec1_2231824cuda3std6ranges3__45__cpo4prevE - _ZN41_INTERNAL_acb566dc_4_k_cu_08c27ec1_2231824cuda3std3__45__cpo5crendE)
_ZN41_INTERNAL_acb566dc_4_k_cu_08c27ec1_2231824cuda3std3__45__cpo5crendE:
	.zero		1
	.type		_ZN41_INTERNAL_acb566dc_4_k_cu_08c27ec1_2231824cuda3std6ranges3__45__cpo4prevE,@object
	.size		_ZN41_INTERNAL_acb566dc_4_k_cu_08c27ec1_2231824cuda3std6ranges3__45__cpo4prevE,(_ZN41_INTERNAL_acb566dc_4_k_cu_08c27ec1_2231824cuda3std6ranges3__45__cpo9iter_moveE - _ZN41_INTERNAL_acb566dc_4_k_cu_08c27ec1_2231824cuda3std6ranges3__45__cpo4prevE)
_ZN41_INTERNAL_acb566dc_4_k_cu_08c27ec1_2231824cuda3std6ranges3__45__cpo4prevE:
	.zero		1
	.type		_ZN41_INTERNAL_acb566dc_4_k_cu_08c27ec1_2231824cuda3std6ranges3__45__cpo9iter_moveE,@object
	.size		_ZN41_INTERNAL_acb566dc_4_k_cu_08c27ec1_2231824cuda3std6ranges3__45__cpo9iter_moveE,(_ZN41_INTERNAL_acb566dc_4_k_cu_08c27ec1_2231826thrust24THRUST_300001_SM_1000_NS6system6detail10sequential3seqE - _ZN41_INTERNAL_acb566dc_4_k_cu_08c27ec1_2231824cuda3std6ranges3__45__cpo9iter_moveE)
_ZN41_INTERNAL_acb566dc_4_k_cu_08c27ec1_2231824cuda3std6ranges3__45__cpo9iter_moveE:
	.zero		1
	.type		_ZN41_INTERNAL_acb566dc_4_k_cu_08c27ec1_2231826thrust24THRUST_300001_SM_1000_NS6system6detail10sequential3seqE,@object
	.size		_ZN41_INTERNAL_acb566dc_4_k_cu_08c27ec1_2231826thrust24THRUST_300001_SM_1000_NS6system6detail10sequential3seqE,(.L_31 - _ZN41_INTERNAL_acb566dc_4_k_cu_08c27ec1_2231826thrust24THRUST_300001_SM_1000_NS6system6detail10sequential3seqE)
_ZN41_INTERNAL_acb566dc_4_k_cu_08c27ec1_2231826thrust24THRUST_300001_SM_1000_NS6system6detail10sequential3seqE:
	.zero		1
.L_31:


//--------------------- .nv.constant0._ZN3cub18CUB_300001_SM_10006detail11EmptyKernelIvEEvv --------------------------
	.section	.nv.constant0._ZN3cub18CUB_300001_SM_10006detail11EmptyKernelIvEEvv,"a",@progbits
	.sectionflags	@""
	.align	4
.nv.constant0._ZN3cub18CUB_300001_SM_10006detail11EmptyKernelIvEEvv:
	.zero		896


//--------------------- SYMBOLS --------------------------

	.type		.nv.reservedSmem.offset0,@object
	.size		.nv.reservedSmem.offset0,0x4
